//
// Generated by NVIDIA NVVM Compiler
//
// Compiler Build ID: CL-36424714
// Cuda compilation tools, release 13.0, V13.0.88
// Based on NVVM 20.0.0
//

.version 9.0
.target sm_100
.address_size 64

	// .globl	memcpy_f32

.visible .entry memcpy_f32(
	.param .u64 .ptr .align 1 memcpy_f32_param_0,
	.param .u64 .ptr .align 1 memcpy_f32_param_1,
	.param .u32 memcpy_f32_param_2
)
{
	.reg .pred 	%p<2>;
	.reg .b32 	%r<6>;
	.reg .b32 	%f<2>;
	.reg .b64 	%rd<8>;

	ld.param.u64 	%rd1, [memcpy_f32_param_0];
	ld.param.u64 	%rd2, [memcpy_f32_param_1];
	ld.param.u32 	%r2, [memcpy_f32_param_2];
	mov.u32 	%r3, %ctaid.x;
	mov.u32 	%r4, %ntid.x;
	mov.u32 	%r5, %tid.x;
	mad.lo.s32 	%r1, %r3, %r4, %r5;
	setp.ge.s32 	%p1, %r1, %r2;
	@%p1 bra 	$L__BB0_2;
	cvta.to.global.u64 	%rd3, %rd1;
	cvta.to.global.u64 	%rd4, %rd2;
	mul.wide.s32 	%rd5, %r1, 4;
	add.s64 	%rd6, %rd3, %rd5;
	ld.global.nc.f32 	%f1, [%rd6];
	add.s64 	%rd7, %rd4, %rd5;
	st.global.f32 	[%rd7], %f1;
$L__BB0_2:
	ret;

}
	// .globl	memcpy_f64
.visible .entry memcpy_f64(
	.param .u64 .ptr .align 1 memcpy_f64_param_0,
	.param .u64 .ptr .align 1 memcpy_f64_param_1,
	.param .u32 memcpy_f64_param_2
)
{
	.reg .pred 	%p<2>;
	.reg .b32 	%r<6>;
	.reg .b64 	%rd<8>;
	.reg .b64 	%fd<2>;

	ld.param.u64 	%rd1, [memcpy_f64_param_0];
	ld.param.u64 	%rd2, [memcpy_f64_param_1];
	ld.param.u32 	%r2, [memcpy_f64_param_2];
	mov.u32 	%r3, %ctaid.x;
	mov.u32 	%r4, %ntid.x;
	mov.u32 	%r5, %tid.x;
	mad.lo.s32 	%r1, %r3, %r4, %r5;
	setp.ge.s32 	%p1, %r1, %r2;
	@%p1 bra 	$L__BB1_2;
	cvta.to.global.u64 	%rd3, %rd1;
	cvta.to.global.u64 	%rd4, %rd2;
	mul.wide.s32 	%rd5, %r1, 8;
	add.s64 	%rd6, %rd3, %rd5;
	ld.global.nc.f64 	%fd1, [%rd6];
	add.s64 	%rd7, %rd4, %rd5;
	st.global.f64 	[%rd7], %fd1;
$L__BB1_2:
	ret;

}
	// .globl	memcpy_strided_f32
.visible .entry memcpy_strided_f32(
	.param .u64 .ptr .align 1 memcpy_strided_f32_param_0,
	.param .u64 .ptr .align 1 memcpy_strided_f32_param_1,
	.param .u32 memcpy_strided_f32_param_2,
	.param .u32 memcpy_strided_f32_param_3,
	.param .u32 memcpy_strided_f32_param_4
)
{
	.reg .pred 	%p<2>;
	.reg .b32 	%r<10>;
	.reg .b32 	%f<2>;
	.reg .b64 	%rd<9>;

	ld.param.u64 	%rd1, [memcpy_strided_f32_param_0];
	ld.param.u64 	%rd2, [memcpy_strided_f32_param_1];
	ld.param.u32 	%r4, [memcpy_strided_f32_param_2];
	ld.param.u32 	%r2, [memcpy_strided_f32_param_3];
	ld.param.u32 	%r3, [memcpy_strided_f32_param_4];
	mov.u32 	%r5, %ctaid.x;
	mov.u32 	%r6, %ntid.x;
	mov.u32 	%r7, %tid.x;
	mad.lo.s32 	%r1, %r5, %r6, %r7;
	setp.ge.s32 	%p1, %r1, %r4;
	@%p1 bra 	$L__BB2_2;
	cvta.to.global.u64 	%rd3, %rd1;
	cvta.to.global.u64 	%rd4, %rd2;
	mul.lo.s32 	%r8, %r2, %r1;
	mul.wide.s32 	%rd5, %r8, 4;
	add.s64 	%rd6, %rd3, %rd5;
	ld.global.nc.f32 	%f1, [%rd6];
	mul.lo.s32 	%r9, %r3, %r1;
	mul.wide.s32 	%rd7, %r9, 4;
	add.s64 	%rd8, %rd4, %rd7;
	st.global.f32 	[%rd8], %f1;
$L__BB2_2:
	ret;

}


// ===== COMPILED SASS (sm_100) =====

	.target	sm_100

	.elftype	@"ET_EXEC"


//--------------------- .note.nv.tkinfo           --------------------------
	.section	.note.nv.tkinfo,"",@"SHT_NOTE"
	.sectionflags	@"SHF_NOTE_NV_TKINFO"
	.tkinfo
        /*0018*/ 	.word	0x00000002
        /*0030*/ 	.string	""
        /*0030*/ 	.string	"ptxas"
        /*0030*/ 	.string	"Cuda compilation tools, release 13.0, V13.0.88"
        /*0030*/ 	.string	"Build cuda_13.0.r13.0/compiler.36424714_0"
        /*0030*/ 	.string	"-arch sm_100 -m 64 "



//--------------------- .note.nv.cuinfo           --------------------------
	.section	.note.nv.cuinfo,"",@"SHT_NOTE"
	.sectionflags	@"SHF_NOTE_NV_CUINFO"
        /*0018*/ 	.short	0x0002
        /*001a*/ 	.short	0x0064
        /*001c*/ 	.short	0x0082
	.zero		2


//--------------------- .nv.info                  --------------------------
	.section	.nv.info,"",@"SHT_CUDA_INFO"
	.align	4


	//----- nvinfo : EIATTR_REGCOUNT
	.align		4
        /*0000*/ 	.byte	0x04, 0x2f
        /*0002*/ 	.short	(.L_1 - .L_0)
	.align		4
.L_0:
        /*0004*/ 	.word	index@(memcpy_f32)
        /*0008*/ 	.word	0x0000000a


	//----- nvinfo : EIATTR_FRAME_SIZE
	.align		4
.L_1:
        /*000c*/ 	.byte	0x04, 0x11
        /*000e*/ 	.short	(.L_3 - .L_2)
	.align		4
.L_2:
        /*0010*/ 	.word	index@(memcpy_f32)
        /*0014*/ 	.word	0x00000000


	//----- nvinfo : EIATTR_REGCOUNT
	.align		4
.L_3:
        /*0018*/ 	.byte	0x04, 0x2f
        /*001a*/ 	.short	(.L_5 - .L_4)
	.align		4
.L_4:
        /*001c*/ 	.word	index@(memcpy_f64)
        /*0020*/ 	.word	0x0000000a


	//----- nvinfo : EIATTR_FRAME_SIZE
	.align		4
.L_5:
        /*0024*/ 	.byte	0x04, 0x11
        /*0026*/ 	.short	(.L_7 - .L_6)
	.align		4
.L_6:
        /*0028*/ 	.word	index@(memcpy_f64)
        /*002c*/ 	.word	0x00000000


	//----- nvinfo : EIATTR_REGCOUNT
	.align		4
.L_7:
        /*0030*/ 	.byte	0x04, 0x2f
        /*0032*/ 	.short	(.L_9 - .L_8)
	.align		4
.L_8:
        /*0034*/ 	.word	index@(memcpy_strided_f32)
        /*0038*/ 	.word	0x0000000a


	//----- nvinfo : EIATTR_FRAME_SIZE
	.align		4
.L_9:
        /*003c*/ 	.byte	0x04, 0x11
        /*003e*/ 	.short	(.L_11 - .L_10)
	.align		4
.L_10:
        /*0040*/ 	.word	index@(memcpy_strided_f32)
        /*0044*/ 	.word	0x00000000


	//----- nvinfo : EIATTR_MIN_STACK_SIZE
	.align		4
.L_11:
        /*0048*/ 	.byte	0x04, 0x12
        /*004a*/ 	.short	(.L_13 - .L_12)
	.align		4
.L_12:
        /*004c*/ 	.word	index@(memcpy_strided_f32)
        /*0050*/ 	.word	0x00000000


	//----- nvinfo : EIATTR_MIN_STACK_SIZE
	.align		4
.L_13:
        /*0054*/ 	.byte	0x04, 0x12
        /*0056*/ 	.short	(.L_15 - .L_14)
	.align		4
.L_14:
        /*0058*/ 	.word	index@(memcpy_f64)
        /*005c*/ 	.word	0x00000000


	//----- nvinfo : EIATTR_MIN_STACK_SIZE
	.align		4
.L_15:
        /*0060*/ 	.byte	0x04, 0x12
        /*0062*/ 	.short	(.L_17 - .L_16)
	.align		4
.L_16:
        /*0064*/ 	.word	index@(memcpy_f32)
        /*0068*/ 	.word	0x00000000
.L_17:


//--------------------- .nv.compat                --------------------------
	.section	.nv.compat,"",@"SHT_CUDA_COMPAT_INFO"
	.align	4
        /*0000*/ 	.byte	0x02, 0x09, 0x00, 0x00, 0x02, 0x02, 0x01, 0x00, 0x02, 0x05, 0x05, 0x00, 0x03, 0x07, 0x01, 0x01
        /*0010*/ 	.byte	0x02, 0x03, 0x00, 0x00, 0x02, 0x06, 0x01, 0x00, 0x04, 0x0b, 0x08, 0x00, 0x09, 0x00, 0x00, 0x00
        /*0020*/ 	.byte	0x00, 0x00, 0x00, 0x00


//--------------------- .nv.info.memcpy_strided_f32 --------------------------
	.section	.nv.info.memcpy_strided_f32,"",@"SHT_CUDA_INFO"
	.sectionflags	@""
	.align	4


	//----- nvinfo : EIATTR_CUDA_API_VERSION
	.align		4
        /*0000*/ 	.byte	0x04, 0x37
        /*0002*/ 	.short	(.L_19 - .L_18)
.L_18:
        /*0004*/ 	.word	0x00000082


	//----- nvinfo : EIATTR_KPARAM_INFO
	.align		4
.L_19:
        /*0008*/ 	.byte	0x04, 0x17
        /*000a*/ 	.short	(.L_21 - .L_20)
.L_20:
        /*000c*/ 	.word	0x00000000
        /*0010*/ 	.short	0x0004
        /*0012*/ 	.short	0x0018
        /*0014*/ 	.byte	0x00, 0xf0, 0x11, 0x00


	//----- nvinfo : EIATTR_KPARAM_INFO
	.align		4
.L_21:
        /*0018*/ 	.byte	0x04, 0x17
        /*001a*/ 	.short	(.L_23 - .L_22)
.L_22:
        /*001c*/ 	.word	0x00000000
        /*0020*/ 	.short	0x0003
        /*0022*/ 	.short	0x0014
        /*0024*/ 	.byte	0x00, 0xf0, 0x11, 0x00


	//----- nvinfo : EIATTR_KPARAM_INFO
	.align		4
.L_23:
        /*0028*/ 	.byte	0x04, 0x17
        /*002a*/ 	.short	(.L_25 - .L_24)
.L_24:
        /*002c*/ 	.word	0x00000000
        /*0030*/ 	.short	0x0002
        /*0032*/ 	.short	0x0010
        /*0034*/ 	.byte	0x00, 0xf0, 0x11, 0x00


	//----- nvinfo : EIATTR_KPARAM_INFO
	.align		4
.L_25:
        /*0038*/ 	.byte	0x04, 0x17
        /*003a*/ 	.short	(.L_27 - .L_26)
.L_26:
        /*003c*/ 	.word	0x00000000
        /*0040*/ 	.short	0x0001
        /*0042*/ 	.short	0x0008
        /*0044*/ 	.byte	0x00, 0xf5, 0x21, 0x00


	//----- nvinfo : EIATTR_KPARAM_INFO
	.align		4
.L_27:
        /*0048*/ 	.byte	0x04, 0x17
        /*004a*/ 	.short	(.L_29 - .L_28)
.L_28:
        /*004c*/ 	.word	0x00000000
        /*0050*/ 	.short	0x0000
        /*0052*/ 	.short	0x0000
        /*0054*/ 	.byte	0x00, 0xf5, 0x21, 0x00


	//----- nvinfo : EIATTR_SPARSE_MMA_MASK
	.align		4
.L_29:
        /*0058*/ 	.byte	0x03, 0x50
        /*005a*/ 	.short	0x0000


	//----- nvinfo : EIATTR_MAXREG_COUNT
	.align		4
        /*005c*/ 	.byte	0x03, 0x1b
        /*005e*/ 	.short	0x00ff


	//----- nvinfo : EIATTR_MERCURY_ISA_VERSION
	.align		4
        /*0060*/ 	.byte	0x03, 0x5f
        /*0062*/ 	.short	0x0101


	//----- nvinfo : EIATTR_VRC_CTA_INIT_COUNT
	.align		4
        /*0064*/ 	.byte	0x02, 0x4a
	.zero		1
	.zero		1


	//----- nvinfo : EIATTR_EXIT_INSTR_OFFSETS
	.align		4
        /*0068*/ 	.byte	0x04, 0x1c
        /*006a*/ 	.short	(.L_31 - .L_30)


	//   ....[0]....
.L_30:
        /*006c*/ 	.word	0x00000070


	//   ....[1]....
        /*0070*/ 	.word	0x00000130


	//----- nvinfo : EIATTR_CBANK_PARAM_SIZE
	.align		4
.L_31:
        /*0074*/ 	.byte	0x03, 0x19
        /*0076*/ 	.short	0x001c


	//----- nvinfo : EIATTR_PARAM_CBANK
	.align		4
        /*0078*/ 	.byte	0x04, 0x0a
        /*007a*/ 	.short	(.L_33 - .L_32)
	.align		4
.L_32:
        /*007c*/ 	.word	index@(.nv.constant0.memcpy_strided_f32)
        /*0080*/ 	.short	0x0380
        /*0082*/ 	.short	0x001c


	//----- nvinfo : EIATTR_SW_WAR
	.align		4
.L_33:
        /*0084*/ 	.byte	0x04, 0x36
        /*0086*/ 	.short	(.L_35 - .L_34)
.L_34:
        /*0088*/ 	.word	0x00000008
.L_35:


//--------------------- .nv.info.memcpy_f64       --------------------------
	.section	.nv.info.memcpy_f64,"",@"SHT_CUDA_INFO"
	.sectionflags	@""
	.align	4


	//----- nvinfo : EIATTR_CUDA_API_VERSION
	.align		4
        /*0000*/ 	.byte	0x04, 0x37
        /*0002*/ 	.short	(.L_37 - .L_36)
.L_36:
        /*0004*/ 	.word	0x00000082


	//----- nvinfo : EIATTR_KPARAM_INFO
	.align		4
.L_37:
        /*0008*/ 	.byte	0x04, 0x17
        /*000a*/ 	.short	(.L_39 - .L_38)
.L_38:
        /*000c*/ 	.word	0x00000000
        /*0010*/ 	.short	0x0002
        /*0012*/ 	.short	0x0010
        /*0014*/ 	.byte	0x00, 0xf0, 0x11, 0x00


	//----- nvinfo : EIATTR_KPARAM_INFO
	.align		4
.L_39:
        /*0018*/ 	.byte	0x04, 0x17
        /*001a*/ 	.short	(.L_41 - .L_40)
.L_40:
        /*001c*/ 	.word	0x00000000
        /*0020*/ 	.short	0x0001
        /*0022*/ 	.short	0x0008
        /*0024*/ 	.byte	0x00, 0xf5, 0x21, 0x00


	//----- nvinfo : EIATTR_KPARAM_INFO
	.align		4
.L_41:
        /*0028*/ 	.byte	0x04, 0x17
        /*002a*/ 	.short	(.L_43 - .L_42)
.L_42:
        /*002c*/ 	.word	0x00000000
        /*0030*/ 	.short	0x0000
        /*0032*/ 	.short	0x0000
        /*0034*/ 	.byte	0x00, 0xf5, 0x21, 0x00


	//----- nvinfo : EIATTR_SPARSE_MMA_MASK
	.align		4
.L_43:
        /*0038*/ 	.byte	0x03, 0x50
        /*003a*/ 	.short	0x0000


	//----- nvinfo : EIATTR_MAXREG_COUNT
	.align		4
        /*003c*/ 	.byte	0x03, 0x1b
        /*003e*/ 	.short	0x00ff


	//----- nvinfo : EIATTR_MERCURY_ISA_VERSION
	.align		4
        /*0040*/ 	.byte	0x03, 0x5f
        /*0042*/ 	.short	0x0101


	//----- nvinfo : EIATTR_VRC_CTA_INIT_COUNT
	.align		4
        /*0044*/ 	.byte	0x02, 0x4a
	.zero		1
	.zero		1


	//----- nvinfo : EIATTR_EXIT_INSTR_OFFSETS
	.align		4
        /*0048*/ 	.byte	0x04, 0x1c
        /*004a*/ 	.short	(.L_45 - .L_44)


	//   ....[0]....
.L_44:
        /*004c*/ 	.word	0x00000070


	//   ....[1]....
        /*0050*/ 	.word	0x000000f0


	//----- nvinfo : EIATTR_CBANK_PARAM_SIZE
	.align		4
.L_45:
        /*0054*/ 	.byte	0x03, 0x19
        /*0056*/ 	.short	0x0014


	//----- nvinfo : EIATTR_PARAM_CBANK
	.align		4
        /*0058*/ 	.byte	0x04, 0x0a
        /*005a*/ 	.short	(.L_47 - .L_46)
	.align		4
.L_46:
        /*005c*/ 	.word	index@(.nv.constant0.memcpy_f64)
        /*0060*/ 	.short	0x0380
        /*0062*/ 	.short	0x0014


	//----- nvinfo : EIATTR_SW_WAR
	.align		4
.L_47:
        /*0064*/ 	.byte	0x04, 0x36
        /*0066*/ 	.short	(.L_49 - .L_48)
.L_48:
        /*0068*/ 	.word	0x00000008
.L_49:


//--------------------- .nv.info.memcpy_f32       --------------------------
	.section	.nv.info.memcpy_f32,"",@"SHT_CUDA_INFO"
	.sectionflags	@""
	.align	4


	//----- nvinfo : EIATTR_CUDA_API_VERSION
	.align		4
        /*0000*/ 	.byte	0x04, 0x37
        /*0002*/ 	.short	(.L_51 - .L_50)
.L_50:
        /*0004*/ 	.word	0x00000082


	//----- nvinfo : EIATTR_KPARAM_INFO
	.align		4
.L_51:
        /*0008*/ 	.byte	0x04, 0x17
        /*000a*/ 	.short	(.L_53 - .L_52)
.L_52:
        /*000c*/ 	.word	0x00000000
        /*0010*/ 	.short	0x0002
        /*0012*/ 	.short	0x0010
        /*0014*/ 	.byte	0x00, 0xf0, 0x11, 0x00


	//----- nvinfo : EIATTR_KPARAM_INFO
	.align		4
.L_53:
        /*0018*/ 	.byte	0x04, 0x17
        /*001a*/ 	.short	(.L_55 - .L_54)
.L_54:
        /*001c*/ 	.word	0x00000000
        /*0020*/ 	.short	0x0001
        /*0022*/ 	.short	0x0008
        /*0024*/ 	.byte	0x00, 0xf5, 0x21, 0x00


	//----- nvinfo : EIATTR_KPARAM_INFO
	.align		4
.L_55:
        /*0028*/ 	.byte	0x04, 0x17
        /*002a*/ 	.short	(.L_57 - .L_56)
.L_56:
        /*002c*/ 	.word	0x00000000
        /*0030*/ 	.short	0x0000
        /*0032*/ 	.short	0x0000
        /*0034*/ 	.byte	0x00, 0xf5, 0x21, 0x00


	//----- nvinfo : EIATTR_SPARSE_MMA_MASK
	.align		4
.L_57:
        /*0038*/ 	.byte	0x03, 0x50
        /*003a*/ 	.short	0x0000


	//----- nvinfo : EIATTR_MAXREG_COUNT
	.align		4
        /*003c*/ 	.byte	0x03, 0x1b
        /*003e*/ 	.short	0x00ff


	//----- nvinfo : EIATTR_MERCURY_ISA_VERSION
	.align		4
        /*0040*/ 	.byte	0x03, 0x5f
        /*0042*/ 	.short	0x0101


	//----- nvinfo : EIATTR_VRC_CTA_INIT_COUNT
	.align		4
        /*0044*/ 	.byte	0x02, 0x4a
	.zero		1
	.zero		1


	//----- nvinfo : EIATTR_EXIT_INSTR_OFFSETS
	.align		4
        /*0048*/ 	.byte	0x04, 0x1c
        /*004a*/ 	.short	(.L_59 - .L_58)


	//   ....[0]....
.L_58:
        /*004c*/ 	.word	0x00000070


	//   ....[1]....
        /*0050*/ 	.word	0x000000f0


	//----- nvinfo : EIATTR_CBANK_PARAM_SIZE
	.align		4
.L_59:
        /*0054*/ 	.byte	0x03, 0x19
        /*0056*/ 	.short	0x0014


	//----- nvinfo : EIATTR_PARAM_CBANK
	.align		4
        /*0058*/ 	.byte	0x04, 0x0a
        /*005a*/ 	.short	(.L_61 - .L_60)
	.align		4
.L_60:
        /*005c*/ 	.word	index@(.nv.constant0.memcpy_f32)
        /*0060*/ 	.short	0x0380
        /*0062*/ 	.short	0x0014


	//----- nvinfo : EIATTR_SW_WAR
	.align		4
.L_61:
        /*0064*/ 	.byte	0x04, 0x36
        /*0066*/ 	.short	(.L_63 - .L_62)
.L_62:
        /*0068*/ 	.word	0x00000008
.L_63:


//--------------------- .nv.callgraph             --------------------------
	.section	.nv.callgraph,"",@"SHT_CUDA_CALLGRAPH"
	.align	4
	.sectionentsize	8
	.align		4
        /*0000*/ 	.word	0x00000000
	.align		4
        /*0004*/ 	.word	0xffffffff
	.align		4
        /*0008*/ 	.word	0x00000000
	.align		4
        /*000c*/ 	.word	0xfffffffe
	.align		4
        /*0010*/ 	.word	0x00000000
	.align		4
        /*0014*/ 	.word	0xfffffffd
	.align		4
        /*0018*/ 	.word	0x00000000
	.align		4
        /*001c*/ 	.word	0xfffffffc


//--------------------- .text.memcpy_strided_f32  --------------------------
	.section	.text.memcpy_strided_f32,"ax",@progbits
	.align	128
        .global         memcpy_strided_f32
        .type           memcpy_strided_f32,@function
        .size           memcpy_strided_f32,(.L_x_3 - memcpy_strided_f32)
        .other          memcpy_strided_f32,@"STO_CUDA_ENTRY STV_DEFAULT"
memcpy_strided_f32:
.text.memcpy_strided_f32:
[----:B------:R-:W-:Y:S01]  /*0000*/  LDC R1, c[0x0][0x37c] ;  /* 0x0000df00ff017b82 */ /* 0x000fe20000000800 */
[----:B------:R-:W0:Y:S07]  /*0010*/  S2R R3, SR_TID.X ;  /* 0x0000000000037919 */ /* 0x000e2e0000002100 */
[----:B------:R-:W0:Y:S01]  /*0020*/  S2UR UR4, SR_CTAID.X ;  /* 0x00000000000479c3 */ /* 0x000e220000002500 */
[----:B------:R-:W1:Y:S07]  /*0030*/  LDCU UR5, c[0x0][0x390] ;  /* 0x00007200ff0577ac */ /* 0x000e6e0008000800 */
[----:B------:R-:W0:Y:S02]  /*0040*/  LDC R0, c[0x0][0x360] ;  /* 0x0000d800ff007b82 */ /* 0x000e240000000800 */
[----:B0-----:R-:W-:-:S05]  /*0050*/  IMAD R0, R0, UR4, R3 ;  /* 0x0000000400007c24 */ /* 0x001fca000f8e0203 */
[----:B-1----:R-:W-:-:S13]  /*0060*/  ISETP.GE.AND P0, PT, R0, UR5, PT ;  /* 0x0000000500007c0c */ /* 0x002fda000bf06270 */
[----:B------:R-:W-:Y:S05]  /*0070*/  @P0 EXIT ;  /* 0x000000000000094d */ /* 0x000fea0003800000 */
[----:B------:R-:W0:Y:S01]  /*0080*/  LDC.64 R2, c[0x0][0x380] ;  /* 0x0000e000ff027b82 */ /* 0x000e220000000a00 */
[----:B------:R-:W1:Y:S01]  /*0090*/  LDCU UR6, c[0x0][0x394] ;  /* 0x00007280ff0677ac */ /* 0x000e620008000800 */
[----:B------:R-:W2:Y:S01]  /*00a0*/  LDCU.64 UR4, c[0x0][0x358] ;  /* 0x00006b00ff0477ac */ /* 0x000ea20008000a00 */
[C---:B-1----:R-:W-:Y:S01]  /*00b0*/  IMAD R5, R0.reuse, UR6, RZ ;  /* 0x0000000600057c24 */ /* 0x042fe2000f8e02ff */
[----:B------:R-:W1:Y:S03]  /*00c0*/  LDCU UR6, c[0x0][0x398] ;  /* 0x00007300ff0677ac */ /* 0x000e660008000800 */
[----:B0-----:R-:W-:Y:S02]  /*00d0*/  IMAD.WIDE R2, R5, 0x4, R2 ;  /* 0x0000000405027825 */ /* 0x001fe400078e0202 */
[----:B------:R-:W0:Y:S04]  /*00e0*/  LDC.64 R4, c[0x0][0x388] ;  /* 0x0000e200ff047b82 */ /* 0x000e280000000a00 */
[----:B--2---:R-:W2:Y:S01]  /*00f0*/  LDG.E.CONSTANT R3, desc[UR4][R2.64] ;  /* 0x0000000402037981 */ /* 0x004ea2000c1e9900 */
[----:B-1----:R-:W-:-:S04]  /*0100*/  IMAD R7, R0, UR6, RZ ;  /* 0x0000000600077c24 */ /* 0x002fc8000f8e02ff */
[----:B0-----:R-:W-:-:S05]  /*0110*/  IMAD.WIDE R4, R7, 0x4, R4 ;  /* 0x0000000407047825 */ /* 0x001fca00078e0204 */
[----:B--2---:R-:W-:Y:S01]  /*0120*/  STG.E desc[UR4][R4.64], R3 ;  /* 0x0000000304007986 */ /* 0x004fe2000c101904 */
[----:B------:R-:W-:Y:S05]  /*0130*/  EXIT ;  /* 0x000000000000794d */ /* 0x000fea0003800000 */
.L_x_0:
[----:B------:R-:W-:-:S00]  /*0140*/  BRA `(.L_x_0) ;  /* 0xfffffffc00fc7947 */ /* 0x000fc0000383ffff */
[----:B------:R-:W-:-:S00]  /*0150*/  NOP ;  /* 0x0000000000007918 */ /* 0x000fc00000000000 */
        /* <DEDUP_REMOVED lines=10> */
.L_x_3:


//--------------------- .text.memcpy_f64          --------------------------
	.section	.text.memcpy_f64,"ax",@progbits
	.align	128
        .global         memcpy_f64
        .type           memcpy_f64,@function
        .size           memcpy_f64,(.L_x_4 - memcpy_f64)
        .other          memcpy_f64,@"STO_CUDA_ENTRY STV_DEFAULT"
memcpy_f64:
.text.memcpy_f64:
        /* <DEDUP_REMOVED lines=9> */
[----:B------:R-:W1:Y:S07]  /*0090*/  LDCU.64 UR4, c[0x0][0x358] ;  /* 0x00006b00ff0477ac */ /* 0x000e6e0008000a00 */
[----:B------:R-:W2:Y:S01]  /*00a0*/  LDC.64 R4, c[0x0][0x388] ;  /* 0x0000e200ff047b82 */ /* 0x000ea20000000a00 */
[----:B0-----:R-:W-:-:S06]  /*00b0*/  IMAD.WIDE R2, R7, 0x8, R2 ;  /* 0x0000000807027825 */ /* 0x001fcc00078e0202 */
[----:B-1----:R-:W3:Y:S01]  /*00c0*/  LDG.E.64.CONSTANT R2, desc[UR4][R2.64] ;  /* 0x0000000402027981 */ /* 0x002ee2000c1e9b00 */
[----:B--2---:R-:W-:-:S05]  /*00d0*/  IMAD.WIDE R4, R7, 0x8, R4 ;  /* 0x0000000807047825 */ /* 0x004fca00078e0204 */
[----:B---3--:R-:W-:Y:S01]  /*00e0*/  STG.E.64 desc[UR4][R4.64], R2 ;  /* 0x0000000204007986 */ /* 0x008fe2000c101b04 */
[----:B------:R-:W-:Y:S05]  /*00f0*/  EXIT ;  /* 0x000000000000794d */ /* 0x000fea0003800000 */
.L_x_1:
        /* <DEDUP_REMOVED lines=16> */
.L_x_4:


//--------------------- .text.memcpy_f32          --------------------------
	.section	.text.memcpy_f32,"ax",@progbits
	.align	128
        .global         memcpy_f32
        .type           memcpy_f32,@function
        .size           memcpy_f32,(.L_x_5 - memcpy_f32)
        .other          memcpy_f32,@"STO_CUDA_ENTRY STV_DEFAULT"
memcpy_f32:
.text.memcpy_f32:
        /* <DEDUP_REMOVED lines=12> */
[----:B-1----:R-:W3:Y:S01]  /*00c0*/  LDG.E.CONSTANT R3, desc[UR4][R2.64] ;  /* 0x0000000402037981 */ /* 0x002ee2000c1e9900 */
[----:B--2---:R-:W-:-:S05]  /*00d0*/  IMAD.WIDE R4, R7, 0x4, R4 ;  /* 0x0000000407047825 */ /* 0x004fca00078e0204 */
[----:B---3--:R-:W-:Y:S01]  /*00e0*/  STG.E desc[UR4][R4.64], R3 ;  /* 0x0000000304007986 */ /* 0x008fe2000c101904 */
[----:B------:R-:W-:Y:S05]  /*00f0*/  EXIT ;  /* 0x000000000000794d */ /* 0x000fea0003800000 */
.L_x_2:
        /* <DEDUP_REMOVED lines=16> */
.L_x_5:


//--------------------- .nv.shared.reserved.0     --------------------------
	.section	.nv.shared.reserved.0,"aw",@nobits
	.weak		__nv_reservedSMEM_offset_0_alias
	.size		__nv_reservedSMEM_offset_0_alias, 0, 64
	.other		__nv_reservedSMEM_offset_0_alias,@"STO_CUDA_RESERVED_SHARED STV_DEFAULT"
__nv_reservedSMEM_offset_0_alias:
	.zero		0
	.zero		64


//--------------------- .nv.constant0.memcpy_strided_f32 --------------------------
	.section	.nv.constant0.memcpy_strided_f32,"a",@progbits
	.sectionflags	@""
	.align	4
.nv.constant0.memcpy_strided_f32:
	.zero		924


//--------------------- .nv.constant0.memcpy_f64  --------------------------
	.section	.nv.constant0.memcpy_f64,"a",@progbits
	.sectionflags	@""
	.align	4
.nv.constant0.memcpy_f64:
	.zero		916


//--------------------- .nv.constant0.memcpy_f32  --------------------------
	.section	.nv.constant0.memcpy_f32,"a",@progbits
	.sectionflags	@""
	.align	4
.nv.constant0.memcpy_f32:
	.zero		916


//--------------------- SYMBOLS --------------------------

	.type		.nv.reservedSmem.offset0,@object
	.size		.nv.reservedSmem.offset0,0x4
